//
// Generated by NVIDIA NVVM Compiler
//
// Compiler Build ID: CL-36424714
// Cuda compilation tools, release 13.0, V13.0.88
// Based on NVVM 20.0.0
//

.version 9.0
.target sm_100
.address_size 64

	// .globl	_Z30_mgs_diff_render_foward_kerneljjPf

.visible .entry _Z30_mgs_diff_render_foward_kerneljjPf(
	.param .u32 _Z30_mgs_diff_render_foward_kerneljjPf_param_0,
	.param .u32 _Z30_mgs_diff_render_foward_kerneljjPf_param_1,
	.param .u64 .ptr .align 1 _Z30_mgs_diff_render_foward_kerneljjPf_param_2
)
.maxntid 1024
{
	.reg .pred 	%p<4>;
	.reg .b32 	%r<17>;
	.reg .b32 	%f<7>;
	.reg .b64 	%rd<5>;

	ld.param.u32 	%r3, [_Z30_mgs_diff_render_foward_kerneljjPf_param_0];
	ld.param.u32 	%r5, [_Z30_mgs_diff_render_foward_kerneljjPf_param_1];
	ld.param.u64 	%rd1, [_Z30_mgs_diff_render_foward_kerneljjPf_param_2];
	mov.u32 	%r6, %ctaid.x;
	shl.b32 	%r7, %r6, 5;
	mov.u32 	%r8, %ctaid.y;
	shl.b32 	%r9, %r8, 5;
	mov.u32 	%r10, %tid.x;
	add.s32 	%r1, %r7, %r10;
	mov.u32 	%r11, %tid.y;
	add.s32 	%r12, %r9, %r11;
	setp.ge.u32 	%p1, %r1, %r3;
	setp.ge.u32 	%p2, %r12, %r5;
	or.pred  	%p3, %p1, %p2;
	@%p3 bra 	$L__BB0_2;
	cvta.to.global.u64 	%rd2, %rd1;
	cvt.rn.f32.u32 	%f1, %r1;
	cvt.rn.f32.u32 	%f2, %r3;
	div.rn.f32 	%f3, %f1, %f2;
	cvt.rn.f32.u32 	%f4, %r12;
	cvt.rn.f32.u32 	%f5, %r5;
	div.rn.f32 	%f6, %f4, %f5;
	mad.lo.s32 	%r13, %r3, %r12, %r1;
	shl.b32 	%r14, %r13, 2;
	mul.wide.u32 	%rd3, %r14, 4;
	add.s64 	%rd4, %rd2, %rd3;
	st.global.f32 	[%rd4], %f3;
	st.global.f32 	[%rd4+4], %f6;
	mov.b32 	%r15, 0;
	st.global.u32 	[%rd4+8], %r15;
	mov.b32 	%r16, 1065353216;
	st.global.u32 	[%rd4+12], %r16;
$L__BB0_2:
	ret;

}


// ===== COMPILED SASS (sm_100) =====

	.target	sm_100

	.elftype	@"ET_EXEC"


//--------------------- .note.nv.tkinfo           --------------------------
	.section	.note.nv.tkinfo,"",@"SHT_NOTE"
	.sectionflags	@"SHF_NOTE_NV_TKINFO"
	.tkinfo
        /*0018*/ 	.word	0x00000002
        /*0030*/ 	.string	""
        /*0030*/ 	.string	"ptxas"
        /*0030*/ 	.string	"Cuda compilation tools, release 13.0, V13.0.88"
        /*0030*/ 	.string	"Build cuda_13.0.r13.0/compiler.36424714_0"
        /*0030*/ 	.string	"-arch sm_100 -m 64 "



//--------------------- .note.nv.cuinfo           --------------------------
	.section	.note.nv.cuinfo,"",@"SHT_NOTE"
	.sectionflags	@"SHF_NOTE_NV_CUINFO"
        /*0018*/ 	.short	0x0002
        /*001a*/ 	.short	0x0064
        /*001c*/ 	.short	0x0082
	.zero		2


//--------------------- .nv.info                  --------------------------
	.section	.nv.info,"",@"SHT_CUDA_INFO"
	.align	4


	//----- nvinfo : EIATTR_REGCOUNT
	.align		4
        /*0000*/ 	.byte	0x04, 0x2f
        /*0002*/ 	.short	(.L_1 - .L_0)
	.align		4
.L_0:
        /*0004*/ 	.word	index@(_Z30_mgs_diff_render_foward_kerneljjPf)
        /*0008*/ 	.word	0x00000011


	//----- nvinfo : EIATTR_FRAME_SIZE
	.align		4
.L_1:
        /*000c*/ 	.byte	0x04, 0x11
        /*000e*/ 	.short	(.L_3 - .L_2)
	.align		4
.L_2:
        /*0010*/ 	.word	index@($__internal_0_$__cuda_sm3x_div_rn_noftz_f32_slowpath)
        /*0014*/ 	.word	0x00000000


	//----- nvinfo : EIATTR_FRAME_SIZE
	.align		4
.L_3:
        /*0018*/ 	.byte	0x04, 0x11
        /*001a*/ 	.short	(.L_5 - .L_4)
	.align		4
.L_4:
        /*001c*/ 	.word	index@(_Z30_mgs_diff_render_foward_kerneljjPf)
        /*0020*/ 	.word	0x00000000


	//----- nvinfo : EIATTR_MIN_STACK_SIZE
	.align		4
.L_5:
        /*0024*/ 	.byte	0x04, 0x12
        /*0026*/ 	.short	(.L_7 - .L_6)
	.align		4
.L_6:
        /*0028*/ 	.word	index@(_Z30_mgs_diff_render_foward_kerneljjPf)
        /*002c*/ 	.word	0x00000000
.L_7:


//--------------------- .nv.compat                --------------------------
	.section	.nv.compat,"",@"SHT_CUDA_COMPAT_INFO"
	.align	4
        /*0000*/ 	.byte	0x02, 0x09, 0x00, 0x00, 0x02, 0x02, 0x01, 0x00, 0x02, 0x05, 0x05, 0x00, 0x03, 0x07, 0x01, 0x01
        /*0010*/ 	.byte	0x02, 0x03, 0x00, 0x00, 0x02, 0x06, 0x01, 0x00, 0x04, 0x0b, 0x08, 0x00, 0x01, 0x00, 0x00, 0x00
        /*0020*/ 	.byte	0x00, 0x00, 0x00, 0x00


//--------------------- .nv.info._Z30_mgs_diff_render_foward_kerneljjPf --------------------------
	.section	.nv.info._Z30_mgs_diff_render_foward_kerneljjPf,"",@"SHT_CUDA_INFO"
	.sectionflags	@""
	.align	4


	//----- nvinfo : EIATTR_CUDA_API_VERSION
	.align		4
        /*0000*/ 	.byte	0x04, 0x37
        /*0002*/ 	.short	(.L_9 - .L_8)
.L_8:
        /*0004*/ 	.word	0x00000082


	//----- nvinfo : EIATTR_KPARAM_INFO
	.align		4
.L_9:
        /*0008*/ 	.byte	0x04, 0x17
        /*000a*/ 	.short	(.L_11 - .L_10)
.L_10:
        /*000c*/ 	.word	0x00000000
        /*0010*/ 	.short	0x0002
        /*0012*/ 	.short	0x0008
        /*0014*/ 	.byte	0x00, 0xf5, 0x21, 0x00


	//----- nvinfo : EIATTR_KPARAM_INFO
	.align		4
.L_11:
        /*0018*/ 	.byte	0x04, 0x17
        /*001a*/ 	.short	(.L_13 - .L_12)
.L_12:
        /*001c*/ 	.word	0x00000000
        /*0020*/ 	.short	0x0001
        /*0022*/ 	.short	0x0004
        /*0024*/ 	.byte	0x00, 0xf0, 0x11, 0x00


	//----- nvinfo : EIATTR_KPARAM_INFO
	.align		4
.L_13:
        /*0028*/ 	.byte	0x04, 0x17
        /*002a*/ 	.short	(.L_15 - .L_14)
.L_14:
        /*002c*/ 	.word	0x00000000
        /*0030*/ 	.short	0x0000
        /*0032*/ 	.short	0x0000
        /*0034*/ 	.byte	0x00, 0xf0, 0x11, 0x00


	//----- nvinfo : EIATTR_SPARSE_MMA_MASK
	.align		4
.L_15:
        /*0038*/ 	.byte	0x03, 0x50
        /*003a*/ 	.short	0x0000


	//----- nvinfo : EIATTR_MAXREG_COUNT
	.align		4
        /*003c*/ 	.byte	0x03, 0x1b
        /*003e*/ 	.short	0x0040


	//----- nvinfo : EIATTR_MERCURY_ISA_VERSION
	.align		4
        /*0040*/ 	.byte	0x03, 0x5f
        /*0042*/ 	.short	0x0101


	//----- nvinfo : EIATTR_VRC_CTA_INIT_COUNT
	.align		4
        /*0044*/ 	.byte	0x02, 0x4a
	.zero		1
	.zero		1


	//----- nvinfo : EIATTR_EXIT_INSTR_OFFSETS
	.align		4
        /*0048*/ 	.byte	0x04, 0x1c
        /*004a*/ 	.short	(.L_17 - .L_16)


	//   ....[0]....
.L_16:
        /*004c*/ 	.word	0x000000a0


	//   ....[1]....
        /*0050*/ 	.word	0x00000350


	//----- nvinfo : EIATTR_MAX_THREADS
	.align		4
.L_17:
        /*0054*/ 	.byte	0x04, 0x05
        /*0056*/ 	.short	(.L_19 - .L_18)
.L_18:
        /*0058*/ 	.word	0x00000400
        /*005c*/ 	.word	0x00000001
        /*0060*/ 	.word	0x00000001


	//----- nvinfo : EIATTR_CRS_STACK_SIZE
	.align		4
.L_19:
        /*0064*/ 	.byte	0x04, 0x1e
        /*0066*/ 	.short	(.L_21 - .L_20)
.L_20:
        /*0068*/ 	.word	0x00000000


	//----- nvinfo : EIATTR_CBANK_PARAM_SIZE
	.align		4
.L_21:
        /*006c*/ 	.byte	0x03, 0x19
        /*006e*/ 	.short	0x0010


	//----- nvinfo : EIATTR_PARAM_CBANK
	.align		4
        /*0070*/ 	.byte	0x04, 0x0a
        /*0072*/ 	.short	(.L_23 - .L_22)
	.align		4
.L_22:
        /*0074*/ 	.word	index@(.nv.constant0._Z30_mgs_diff_render_foward_kerneljjPf)
        /*0078*/ 	.short	0x0380
        /*007a*/ 	.short	0x0010


	//----- nvinfo : EIATTR_SW_WAR
	.align		4
.L_23:
        /*007c*/ 	.byte	0x04, 0x36
        /*007e*/ 	.short	(.L_25 - .L_24)
.L_24:
        /*0080*/ 	.word	0x00000008
.L_25:


//--------------------- .nv.callgraph             --------------------------
	.section	.nv.callgraph,"",@"SHT_CUDA_CALLGRAPH"
	.align	4
	.sectionentsize	8
	.align		4
        /*0000*/ 	.word	0x00000000
	.align		4
        /*0004*/ 	.word	0xffffffff
	.align		4
        /*0008*/ 	.word	0x00000000
	.align		4
        /*000c*/ 	.word	0xfffffffe
	.align		4
        /*0010*/ 	.word	0x00000000
	.align		4
        /*0014*/ 	.word	0xfffffffd
	.align		4
        /*0018*/ 	.word	0x00000000
	.align		4
        /*001c*/ 	.word	0xfffffffc


//--------------------- .text._Z30_mgs_diff_render_foward_kerneljjPf --------------------------
	.section	.text._Z30_mgs_diff_render_foward_kerneljjPf,"ax",@progbits
	.align	128
        .global         _Z30_mgs_diff_render_foward_kerneljjPf
        .type           _Z30_mgs_diff_render_foward_kerneljjPf,@function
        .size           _Z30_mgs_diff_render_foward_kerneljjPf,(.L_x_16 - _Z30_mgs_diff_render_foward_kerneljjPf)
        .other          _Z30_mgs_diff_render_foward_kerneljjPf,@"STO_CUDA_ENTRY STV_DEFAULT"
_Z30_mgs_diff_render_foward_kerneljjPf:
.text._Z30_mgs_diff_render_foward_kerneljjPf:
[----:B------:R-:W-:Y:S01]  /*0000*/  LDC R1, c[0x0][0x37c] ;  /* 0x0000df00ff017b82 */ /* 0x000fe20000000800 */
[----:B------:R-:W0:Y:S01]  /*0010*/  S2R R5, SR_CTAID.Y ;  /* 0x0000000000057919 */ /* 0x000e220000002600 */
[----:B------:R-:W1:Y:S01]  /*0020*/  LDCU.64 UR4, c[0x0][0x380] ;  /* 0x00007000ff0477ac */ /* 0x000e620008000a00 */
[----:B------:R-:W0:Y:S01]  /*0030*/  S2R R0, SR_TID.Y ;  /* 0x0000000000007919 */ /* 0x000e220000002200 */
[----:B------:R-:W2:Y:S01]  /*0040*/  S2R R2, SR_CTAID.X ;  /* 0x0000000000027919 */ /* 0x000ea20000002500 */
[----:B------:R-:W2:Y:S01]  /*0050*/  S2R R3, SR_TID.X ;  /* 0x0000000000037919 */ /* 0x000ea20000002100 */
[----:B0-----:R-:W-:-:S05]  /*0060*/  IMAD R5, R5, 0x20, R0 ;  /* 0x0000002005057824 */ /* 0x001fca00078e0200 */
[----:B-1----:R-:W-:Y:S01]  /*0070*/  ISETP.GE.U32.AND P0, PT, R5, UR5, PT ;  /* 0x0000000505007c0c */ /* 0x002fe2000bf06070 */
[----:B--2---:R-:W-:-:S05]  /*0080*/  IMAD R2, R2, 0x20, R3 ;  /* 0x0000002002027824 */ /* 0x004fca00078e0203 */
[----:B------:R-:W-:-:S13]  /*0090*/  ISETP.GE.U32.OR P0, PT, R2, UR4, P0 ;  /* 0x0000000402007c0c */ /* 0x000fda0008706470 */
[----:B------:R-:W-:Y:S05]  /*00a0*/  @P0 EXIT ;  /* 0x000000000000094d */ /* 0x000fea0003800000 */
[----:B------:R-:W-:Y:S01]  /*00b0*/  I2FP.F32.U32 R3, UR4 ;  /* 0x0000000400037c45 */ /* 0x000fe20008201000 */
[----:B------:R-:W-:Y:S01]  /*00c0*/  BSSY.RECONVERGENT B0, `(.L_x_0) ;  /* 0x000000d000007945 */ /* 0x000fe20003800200 */
[----:B------:R-:W-:Y:S02]  /*00d0*/  I2FP.F32.U32 R0, R2 ;  /* 0x0000000200007245 */ /* 0x000fe40000201000 */
[----:B------:R-:W0:Y:S08]  /*00e0*/  MUFU.RCP R4, R3 ;  /* 0x0000000300047308 */ /* 0x000e300000001000 */
[----:B------:R-:W1:Y:S01]  /*00f0*/  FCHK P0, R0, R3 ;  /* 0x0000000300007302 */ /* 0x000e620000000000 */
[----:B0-----:R-:W-:-:S04]  /*0100*/  FFMA R7, -R3, R4, 1 ;  /* 0x3f80000003077423 */ /* 0x001fc80000000104 */
[----:B------:R-:W-:-:S04]  /*0110*/  FFMA R7, R4, R7, R4 ;  /* 0x0000000704077223 */ /* 0x000fc80000000004 */
[----:B------:R-:W-:-:S04]  /*0120*/  FFMA R4, R0, R7, RZ ;  /* 0x0000000700047223 */ /* 0x000fc800000000ff */
[----:B------:R-:W-:-:S04]  /*0130*/  FFMA R6, -R3, R4, R0 ;  /* 0x0000000403067223 */ /* 0x000fc80000000100 */
[----:B------:R-:W-:Y:S01]  /*0140*/  FFMA R4, R7, R6, R4 ;  /* 0x0000000607047223 */ /* 0x000fe20000000004 */
[----:B-1----:R-:W-:Y:S06]  /*0150*/  @!P0 BRA `(.L_x_1) ;  /* 0x00000000000c8947 */ /* 0x002fec0003800000 */
[----:B------:R-:W-:-:S07]  /*0160*/  MOV R6, 0x180 ;  /* 0x0000018000067802 */ /* 0x000fce0000000f00 */
[----:B------:R-:W-:Y:S05]  /*0170*/  CALL.REL.NOINC `($__internal_0_$__cuda_sm3x_div_rn_noftz_f32_slowpath) ;  /* 0x0000000000787944 */ /* 0x000fea0003c00000 */
[----:B------:R-:W-:-:S07]  /*0180*/  IMAD.MOV.U32 R4, RZ, RZ, R0 ;  /* 0x000000ffff047224 */ /* 0x000fce00078e0000 */
.L_x_1:
[----:B------:R-:W-:Y:S05]  /*0190*/  BSYNC.RECONVERGENT B0 ;  /* 0x0000000000007941 */ /* 0x000fea0003800200 */
.L_x_0:
[----:B------:R-:W0:Y:S01]  /*01a0*/  LDCU UR4, c[0x0][0x384] ;  /* 0x00007080ff0477ac */ /* 0x000e220008000800 */
[----:B------:R-:W-:Y:S01]  /*01b0*/  I2FP.F32.U32 R0, R5 ;  /* 0x0000000500007245 */ /* 0x000fe20000201000 */
[----:B------:R-:W-:Y:S01]  /*01c0*/  BSSY.RECONVERGENT B0, `(.L_x_2) ;  /* 0x000000e000007945 */ /* 0x000fe20003800200 */
[----:B0-----:R-:W-:Y:S01]  /*01d0*/  I2FP.F32.U32 R3, UR4 ;  /* 0x0000000400037c45 */ /* 0x001fe20008201000 */
[----:B------:R-:W0:Y:S03]  /*01e0*/  LDCU.64 UR4, c[0x0][0x358] ;  /* 0x00006b00ff0477ac */ /* 0x000e260008000a00 */
[----:B------:R-:W1:Y:S08]  /*01f0*/  MUFU.RCP R6, R3 ;  /* 0x0000000300067308 */ /* 0x000e700000001000 */
[----:B------:R-:W2:Y:S01]  /*0200*/  FCHK P0, R0, R3 ;  /* 0x0000000300007302 */ /* 0x000ea20000000000 */
[----:B-1----:R-:W-:-:S04]  /*0210*/  FFMA R7, -R3, R6, 1 ;  /* 0x3f80000003077423 */ /* 0x002fc80000000106 */
[----:B------:R-:W-:-:S04]  /*0220*/  FFMA R7, R6, R7, R6 ;  /* 0x0000000706077223 */ /* 0x000fc80000000006 */
[----:B------:R-:W-:-:S04]  /*0230*/  FFMA R6, R0, R7, RZ ;  /* 0x0000000700067223 */ /* 0x000fc800000000ff */
[----:B------:R-:W-:-:S04]  /*0240*/  FFMA R8, -R3, R6, R0 ;  /* 0x0000000603087223 */ /* 0x000fc80000000100 */
[----:B------:R-:W-:Y:S01]  /*0250*/  FFMA R9, R7, R8, R6 ;  /* 0x0000000807097223 */ /* 0x000fe20000000006 */
[----:B0-2---:R-:W-:Y:S06]  /*0260*/  @!P0 BRA `(.L_x_3) ;  /* 0x00000000000c8947 */ /* 0x005fec0003800000 */
[----:B------:R-:W-:-:S07]  /*0270*/  MOV R6, 0x290 ;  /* 0x0000029000067802 */ /* 0x000fce0000000f00 */
[----:B------:R-:W-:Y:S05]  /*0280*/  CALL.REL.NOINC `($__internal_0_$__cuda_sm3x_div_rn_noftz_f32_slowpath) ;  /* 0x0000000000347944 */ /* 0x000fea0003c00000 */
[----:B------:R-:W-:-:S07]  /*0290*/  IMAD.MOV.U32 R9, RZ, RZ, R0 ;  /* 0x000000ffff097224 */ /* 0x000fce00078e0000 */
.L_x_3:
[----:B------:R-:W-:Y:S05]  /*02a0*/  BSYNC.RECONVERGENT B0 ;  /* 0x0000000000007941 */ /* 0x000fea0003800200 */
.L_x_2:
[----:B------:R-:W0:Y:S01]  /*02b0*/  LDCU UR6, c[0x0][0x380] ;  /* 0x00007000ff0677ac */ /* 0x000e220008000800 */
[----:B------:R-:W1:Y:S01]  /*02c0*/  LDC.64 R6, c[0x0][0x388] ;  /* 0x0000e200ff067b82 */ /* 0x000e620000000a00 */
[----:B0-----:R-:W-:Y:S02]  /*02d0*/  IMAD R2, R5, UR6, R2 ;  /* 0x0000000605027c24 */ /* 0x001fe4000f8e0202 */
[----:B------:R-:W-:Y:S02]  /*02e0*/  IMAD.MOV.U32 R5, RZ, RZ, 0x3f800000 ;  /* 0x3f800000ff057424 */ /* 0x000fe400078e00ff */
[----:B------:R-:W-:-:S04]  /*02f0*/  IMAD.SHL.U32 R3, R2, 0x4, RZ ;  /* 0x0000000402037824 */ /* 0x000fc800078e00ff */
[----:B-1----:R-:W-:-:S05]  /*0300*/  IMAD.WIDE.U32 R2, R3, 0x4, R6 ;  /* 0x0000000403027825 */ /* 0x002fca00078e0006 */
[----:B------:R-:W-:Y:S04]  /*0310*/  STG.E desc[UR4][R2.64], R4 ;  /* 0x0000000402007986 */ /* 0x000fe8000c101904 */
[----:B------:R-:W-:Y:S04]  /*0320*/  STG.E desc[UR4][R2.64+0x4], R9 ;  /* 0x0000040902007986 */ /* 0x000fe8000c101904 */
[----:B------:R-:W-:Y:S04]  /*0330*/  STG.E desc[UR4][R2.64+0xc], R5 ;  /* 0x00000c0502007986 */ /* 0x000fe8000c101904 */
[----:B------:R-:W-:Y:S01]  /*0340*/  STG.E desc[UR4][R2.64+0x8], RZ ;  /* 0x000008ff02007986 */ /* 0x000fe2000c101904 */
[----:B------:R-:W-:Y:S05]  /*0350*/  EXIT ;  /* 0x000000000000794d */ /* 0x000fea0003800000 */
        .weak           $__internal_0_$__cuda_sm3x_div_rn_noftz_f32_slowpath
        .type           $__internal_0_$__cuda_sm3x_div_rn_noftz_f32_slowpath,@function
        .size           $__internal_0_$__cuda_sm3x_div_rn_noftz_f32_slowpath,(.L_x_16 - $__internal_0_$__cuda_sm3x_div_rn_noftz_f32_slowpath)
$__internal_0_$__cuda_sm3x_div_rn_noftz_f32_slowpath:
[----:B------:R-:W-:Y:S01]  /*0360*/  SHF.R.U32.HI R8, RZ, 0x17, R3 ;  /* 0x00000017ff087819 */ /* 0x000fe20000011603 */
[----:B------:R-:W-:Y:S01]  /*0370*/  BSSY.RECONVERGENT B1, `(.L_x_4) ;  /* 0x0000062000017945 */ /* 0x000fe20003800200 */
[----:B------:R-:W-:Y:S02]  /*0380*/  SHF.R.U32.HI R7, RZ, 0x17, R0 ;  /* 0x00000017ff077819 */ /* 0x000fe40000011600 */
[----:B------:R-:W-:Y:S02]  /*0390*/  LOP3.LUT R12, R8, 0xff, RZ, 0xc0, !PT ;  /* 0x000000ff080c7812 */ /* 0x000fe400078ec0ff */
[----:B------:R-:W-:-:S03]  /*03a0*/  LOP3.LUT R10, R7, 0xff, RZ, 0xc0, !PT ;  /* 0x000000ff070a7812 */ /* 0x000fc600078ec0ff */
[----:B------:R-:W-:Y:S02]  /*03b0*/  VIADD R9, R12, 0xffffffff ;  /* 0xffffffff0c097836 */ /* 0x000fe40000000000 */
[----:B------:R-:W-:-:S03]  /*03c0*/  VIADD R8, R10, 0xffffffff ;  /* 0xffffffff0a087836 */ /* 0x000fc60000000000 */
[----:B------:R-:W-:-:S04]  /*03d0*/  ISETP.GT.U32.AND P0, PT, R9, 0xfd, PT ;  /* 0x000000fd0900780c */ /* 0x000fc80003f04070 */
[----:B------:R-:W-:-:S13]  /*03e0*/  ISETP.GT.U32.OR P0, PT, R8, 0xfd, P0 ;  /* 0x000000fd0800780c */ /* 0x000fda0000704470 */
[----:B------:R-:W-:Y:S01]  /*03f0*/  @!P0 IMAD.MOV.U32 R7, RZ, RZ, RZ ;  /* 0x000000ffff078224 */ /* 0x000fe200078e00ff */
[----:B------:R-:W-:Y:S06]  /*0400*/  @!P0 BRA `(.L_x_5) ;  /* 0x00000000005c8947 */ /* 0x000fec0003800000 */
[----:B------:R-:W-:Y:S02]  /*0410*/  FSETP.GTU.FTZ.AND P0, PT, |R0|, +INF , PT ;  /* 0x7f8000000000780b */ /* 0x000fe40003f1c200 */
[----:B------:R-:W-:-:S04]  /*0420*/  FSETP.GTU.FTZ.AND P1, PT, |R3|, +INF , PT ;  /* 0x7f8000000300780b */ /* 0x000fc80003f3c200 */
[----:B------:R-:W-:-:S13]  /*0430*/  PLOP3.LUT P0, PT, P0, P1, PT, 0xf8, 0x8f ;  /* 0x00000000008f781c */ /* 0x000fda0000703f70 */
[----:B------:R-:W-:Y:S05]  /*0440*/  @P0 BRA `(.L_x_6) ;  /* 0x00000004004c0947 */ /* 0x000fea0003800000 */
[----:B------:R-:W-:-:S13]  /*0450*/  LOP3.LUT P0, RZ, R3, 0x7fffffff, R0, 0xc8, !PT ;  /* 0x7fffffff03ff7812 */ /* 0x000fda000780c800 */
[----:B------:R-:W-:Y:S05]  /*0460*/  @!P0 BRA `(.L_x_7) ;  /* 0x00000004003c8947 */ /* 0x000fea0003800000 */
[C---:B------:R-:W-:Y:S02]  /*0470*/  FSETP.NEU.FTZ.AND P2, PT, |R0|.reuse, +INF , PT ;  /* 0x7f8000000000780b */ /* 0x040fe40003f5d200 */
[----:B------:R-:W-:Y:S02]  /*0480*/  FSETP.NEU.FTZ.AND P1, PT, |R3|, +INF , PT ;  /* 0x7f8000000300780b */ /* 0x000fe40003f3d200 */
[----:B------:R-:W-:-:S11]  /*0490*/  FSETP.NEU.FTZ.AND P0, PT, |R0|, +INF , PT ;  /* 0x7f8000000000780b */ /* 0x000fd60003f1d200 */
[----:B------:R-:W-:Y:S05]  /*04a0*/  @!P1 BRA !P2, `(.L_x_7) ;  /* 0x00000004002c9947 */ /* 0x000fea0005000000 */
[----:B------:R-:W-:-:S04]  /*04b0*/  LOP3.LUT P2, RZ, R0, 0x7fffffff, RZ, 0xc0, !PT ;  /* 0x7fffffff00ff7812 */ /* 0x000fc8000784c0ff */
[----:B------:R-:W-:-:S13]  /*04c0*/  PLOP3.LUT P1, PT, P1, P2, PT, 0x2f, 0xf2 ;  /* 0x0000000000f2781c */ /* 0x000fda0000f24577 */
[----:B------:R-:W-:Y:S05]  /*04d0*/  @P1 BRA `(.L_x_8) ;  /* 0x0000000400181947 */ /* 0x000fea0003800000 */
[----:B------:R-:W-:-:S04]  /*04e0*/  LOP3.LUT P1, RZ, R3, 0x7fffffff, RZ, 0xc0, !PT ;  /* 0x7fffffff03ff7812 */ /* 0x000fc8000782c0ff */
[----:B------:R-:W-:-:S13]  /*04f0*/  PLOP3.LUT P0, PT, P0, P1, PT, 0x2f, 0xf2 ;  /* 0x0000000000f2781c */ /* 0x000fda0000702577 */
[----:B------:R-:W-:Y:S05]  /*0500*/  @P0 BRA `(.L_x_9) ;  /* 0x0000000400000947 */ /* 0x000fea0003800000 */
[----:B------:R-:W-:Y:S02]  /*0510*/  ISETP.GE.AND P0, PT, R8, RZ, PT ;  /* 0x000000ff0800720c */ /* 0x000fe40003f06270 */
[----:B------:R-:W-:-:S11]  /*0520*/  ISETP.GE.AND P1, PT, R9, RZ, PT ;  /* 0x000000ff0900720c */ /* 0x000fd60003f26270 */
[----:B------:R-:W-:Y:S02]  /*0530*/  @P0 IMAD.MOV.U32 R7, RZ, RZ, RZ ;  /* 0x000000ffff070224 */ /* 0x000fe400078e00ff */
[----:B------:R-:W-:Y:S01]  /*0540*/  @!P0 FFMA R0, R0, 1.84467440737095516160e+19, RZ ;  /* 0x5f80000000008823 */ /* 0x000fe200000000ff */
[----:B------:R-:W-:Y:S02]  /*0550*/  @!P0 IMAD.MOV.U32 R7, RZ, RZ, -0x40 ;  /* 0xffffffc0ff078424 */ /* 0x000fe400078e00ff */
[----:B------:R-:W-:Y:S02]  /*0560*/  @!P1 FFMA R3, R3, 1.84467440737095516160e+19, RZ ;  /* 0x5f80000003039823 */ /* 0x000fe400000000ff */
[----:B------:R-:W-:-:S07]  /*0570*/  @!P1 VIADD R7, R7, 0x40 ;  /* 0x0000004007079836 */ /* 0x000fce0000000000 */
.L_x_5:
[----:B------:R-:W-:Y:S01]  /*0580*/  LEA R8, R12, 0xc0800000, 0x17 ;  /* 0xc08000000c087811 */ /* 0x000fe200078eb8ff */
[----:B------:R-:W-:Y:S04]  /*0590*/  BSSY.RECONVERGENT B2, `(.L_x_10) ;  /* 0x0000036000027945 */ /* 0x000fe80003800200 */
[----:B------:R-:W-:Y:S02]  /*05a0*/  IMAD.IADD R8, R3, 0x1, -R8 ;  /* 0x0000000103087824 */ /* 0x000fe400078e0a08 */
[----:B------:R-:W-:Y:S02]  /*05b0*/  VIADD R3, R10, 0xffffff81 ;  /* 0xffffff810a037836 */ /* 0x000fe40000000000 */
[----:B------:R0:W1:Y:S01]  /*05c0*/  MUFU.RCP R9, R8 ;  /* 0x0000000800097308 */ /* 0x0000620000001000 */
[----:B------:R-:W-:Y:S01]  /*05d0*/  FADD.FTZ R11, -R8, -RZ ;  /* 0x800000ff080b7221 */ /* 0x000fe20000010100 */
[C---:B------:R-:W-:Y:S01]  /*05e0*/  IMAD R0, R3.reuse, -0x800000, R0 ;  /* 0xff80000003007824 */ /* 0x040fe200078e0200 */
[----:B0-----:R-:W-:-:S05]  /*05f0*/  IADD3 R8, PT, PT, R3, 0x7f, -R12 ;  /* 0x0000007f03087810 */ /* 0x001fca0007ffe80c */
[----:B------:R-:W-:Y:S02]  /*0600*/  IMAD.IADD R8, R8, 0x1, R7 ;  /* 0x0000000108087824 */ /* 0x000fe400078e0207 */
[----:B-1----:R-:W-:-:S04]  /*0610*/  FFMA R10, R9, R11, 1 ;  /* 0x3f800000090a7423 */ /* 0x002fc8000000000b */
[----:B------:R-:W-:-:S04]  /*0620*/  FFMA R14, R9, R10, R9 ;  /* 0x0000000a090e7223 */ /* 0x000fc80000000009 */
[----:B------:R-:W-:-:S04]  /*0630*/  FFMA R9, R0, R14, RZ ;  /* 0x0000000e00097223 */ /* 0x000fc800000000ff */
[----:B------:R-:W-:-:S04]  /*0640*/  FFMA R10, R11, R9, R0 ;  /* 0x000000090b0a7223 */ /* 0x000fc80000000000 */
[----:B------:R-:W-:-:S04]  /*0650*/  FFMA R9, R14, R10, R9 ;  /* 0x0000000a0e097223 */ /* 0x000fc80000000009 */
[----:B------:R-:W-:-:S04]  /*0660*/  FFMA R10, R11, R9, R0 ;  /* 0x000000090b0a7223 */ /* 0x000fc80000000000 */
[----:B------:R-:W-:-:S05]  /*0670*/  FFMA R0, R14, R10, R9 ;  /* 0x0000000a0e007223 */ /* 0x000fca0000000009 */
[----:B------:R-:W-:-:S04]  /*0680*/  SHF.R.U32.HI R3, RZ, 0x17, R0 ;  /* 0x00000017ff037819 */ /* 0x000fc80000011600 */
[----:B------:R-:W-:-:S05]  /*0690*/  LOP3.LUT R3, R3, 0xff, RZ, 0xc0, !PT ;  /* 0x000000ff03037812 */ /* 0x000fca00078ec0ff */
[----:B------:R-:W-:-:S04]  /*06a0*/  IMAD.IADD R11, R3, 0x1, R8 ;  /* 0x00000001030b7824 */ /* 0x000fc800078e0208 */
[----:B------:R-:W-:-:S05]  /*06b0*/  VIADD R3, R11, 0xffffffff ;  /* 0xffffffff0b037836 */ /* 0x000fca0000000000 */
[----:B------:R-:W-:-:S13]  /*06c0*/  ISETP.GE.U32.AND P0, PT, R3, 0xfe, PT ;  /* 0x000000fe0300780c */ /* 0x000fda0003f06070 */
[----:B------:R-:W-:Y:S05]  /*06d0*/  @!P0 BRA `(.L_x_11) ;  /* 0x0000000000808947 */ /* 0x000fea0003800000 */
[----:B------:R-:W-:-:S13]  /*06e0*/  ISETP.GT.AND P0, PT, R11, 0xfe, PT ;  /* 0x000000fe0b00780c */ /* 0x000fda0003f04270 */
[----:B------:R-:W-:Y:S05]  /*06f0*/  @P0 BRA `(.L_x_12) ;  /* 0x00000000006c0947 */ /* 0x000fea0003800000 */
[----:B------:R-:W-:-:S13]  /*0700*/  ISETP.GE.AND P0, PT, R11, 0x1, PT ;  /* 0x000000010b00780c */ /* 0x000fda0003f06270 */
[----:B------:R-:W-:Y:S05]  /*0710*/  @P0 BRA `(.L_x_13) ;  /* 0x0000000000740947 */ /* 0x000fea0003800000 */
[----:B------:R-:W-:Y:S02]  /*0720*/  ISETP.GE.AND P0, PT, R11, -0x18, PT ;  /* 0xffffffe80b00780c */ /* 0x000fe40003f06270 */
[----:B------:R-:W-:-:S11]  /*0730*/  LOP3.LUT R0, R0, 0x80000000, RZ, 0xc0, !PT ;  /* 0x8000000000007812 */ /* 0x000fd600078ec0ff */
[----:B------:R-:W-:Y:S05]  /*0740*/  @!P0 BRA `(.L_x_13) ;  /* 0x0000000000688947 */ /* 0x000fea0003800000 */
[CCC-:B------:R-:W-:Y:S01]  /*0750*/  FFMA.RZ R3, R14.reuse, R10.reuse, R9.reuse ;  /* 0x0000000a0e037223 */ /* 0x1c0fe2000000c009 */
[CCC-:B------:R-:W-:Y:S01]  /*0760*/  FFMA.RM R8, R14.reuse, R10.reuse, R9.reuse ;  /* 0x0000000a0e087223 */ /* 0x1c0fe20000004009 */
[C---:B------:R-:W-:Y:S02]  /*0770*/  ISETP.NE.AND P2, PT, R11.reuse, RZ, PT ;  /* 0x000000ff0b00720c */ /* 0x040fe40003f45270 */
[----:B------:R-:W-:Y:S02]  /*0780*/  ISETP.NE.AND P1, PT, R11, RZ, PT ;  /* 0x000000ff0b00720c */ /* 0x000fe40003f25270 */
[----:B------:R-:W-:Y:S01]  /*0790*/  LOP3.LUT R7, R3, 0x7fffff, RZ, 0xc0, !PT ;  /* 0x007fffff03077812 */ /* 0x000fe200078ec0ff */
[----:B------:R-:W-:Y:S01]  /*07a0*/  FFMA.RP R3, R14, R10, R9 ;  /* 0x0000000a0e037223 */ /* 0x000fe20000008009 */
[----:B------:R-:W-:Y:S02]  /*07b0*/  VIADD R10, R11, 0x20 ;  /* 0x000000200b0a7836 */ /* 0x000fe40000000000 */
[----:B------:R-:W-:Y:S01]  /*07c0*/  LOP3.LUT R7, R7, 0x800000, RZ, 0xfc, !PT ;  /* 0x0080000007077812 */ /* 0x000fe200078efcff */
[----:B------:R-:W-:Y:S01]  /*07d0*/  IMAD.MOV R9, RZ, RZ, -R11 ;  /* 0x000000ffff097224 */ /* 0x000fe200078e0a0b */
[----:B------:R-:W-:-:S02]  /*07e0*/  FSETP.NEU.FTZ.AND P0, PT, R3, R8, PT ;  /* 0x000000080300720b */ /* 0x000fc40003f1d000 */
[----:B------:R-:W-:Y:S02]  /*07f0*/  SHF.L.U32 R10, R7, R10, RZ ;  /* 0x0000000a070a7219 */ /* 0x000fe400000006ff */
[----:B------:R-:W-:Y:S02]  /*0800*/  SEL R8, R9, RZ, P2 ;  /* 0x000000ff09087207 */ /* 0x000fe40001000000 */
[----:B------:R-:W-:Y:S02]  /*0810*/  ISETP.NE.AND P1, PT, R10, RZ, P1 ;  /* 0x000000ff0a00720c */ /* 0x000fe40000f25270 */
[----:B------:R-:W-:Y:S02]  /*0820*/  SHF.R.U32.HI R8, RZ, R8, R7 ;  /* 0x00000008ff087219 */ /* 0x000fe40000011607 */
[----:B------:R-:W-:Y:S02]  /*0830*/  PLOP3.LUT P0, PT, P0, P1, PT, 0xf8, 0x8f ;  /* 0x00000000008f781c */ /* 0x000fe40000703f70 */
[----:B------:R-:W-:-:S02]  /*0840*/  SHF.R.U32.HI R10, RZ, 0x1, R8 ;  /* 0x00000001ff0a7819 */ /* 0x000fc40000011608 */
[----:B------:R-:W-:-:S04]  /*0850*/  SEL R3, RZ, 0x1, !P0 ;  /* 0x00000001ff037807 */ /* 0x000fc80004000000 */
[----:B------:R-:W-:-:S04]  /*0860*/  LOP3.LUT R3, R3, 0x1, R10, 0xf8, !PT ;  /* 0x0000000103037812 */ /* 0x000fc800078ef80a */
[----:B------:R-:W-:-:S05]  /*0870*/  LOP3.LUT R3, R3, R8, RZ, 0xc0, !PT ;  /* 0x0000000803037212 */ /* 0x000fca00078ec0ff */
[----:B------:R-:W-:-:S05]  /*0880*/  IMAD.IADD R3, R10, 0x1, R3 ;  /* 0x000000010a037824 */ /* 0x000fca00078e0203 */
[----:B------:R-:W-:Y:S01]  /*0890*/  LOP3.LUT R0, R3, R0, RZ, 0xfc, !PT ;  /* 0x0000000003007212 */ /* 0x000fe200078efcff */
[----:B------:R-:W-:Y:S06]  /*08a0*/  BRA `(.L_x_13) ;  /* 0x0000000000107947 */ /* 0x000fec0003800000 */
.L_x_12:
[----:B------:R-:W-:-:S04]  /*08b0*/  LOP3.LUT R0, R0, 0x80000000, RZ, 0xc0, !PT ;  /* 0x8000000000007812 */ /* 0x000fc800078ec0ff */
[----:B------:R-:W-:Y:S01]  /*08c0*/  LOP3.LUT R0, R0, 0x7f800000, RZ, 0xfc, !PT ;  /* 0x7f80000000007812 */ /* 0x000fe200078efcff */
[----:B------:R-:W-:Y:S06]  /*08d0*/  BRA `(.L_x_13) ;  /* 0x0000000000047947 */ /* 0x000fec0003800000 */
.L_x_11:
[----:B------:R-:W-:-:S07]  /*08e0*/  IMAD R0, R8, 0x800000, R0 ;  /* 0x0080000008007824 */ /* 0x000fce00078e0200 */
.L_x_13:
[----:B------:R-:W-:Y:S05]  /*08f0*/  BSYNC.RECONVERGENT B2 ;  /* 0x0000000000027941 */ /* 0x000fea0003800200 */
.L_x_10:
[----:B------:R-:W-:Y:S05]  /*0900*/  BRA `(.L_x_14) ;  /* 0x0000000000207947 */ /* 0x000fea0003800000 */
.L_x_9:
[----:B------:R-:W-:-:S04]  /*0910*/  LOP3.LUT R0, R3, 0x80000000, R0, 0x48, !PT ;  /* 0x8000000003007812 */ /* 0x000fc800078e4800 */
[----:B------:R-:W-:Y:S01]  /*0920*/  LOP3.LUT R0, R0, 0x7f800000, RZ, 0xfc, !PT ;  /* 0x7f80000000007812 */ /* 0x000fe200078efcff */
[----:B------:R-:W-:Y:S06]  /*0930*/  BRA `(.L_x_14) ;  /* 0x0000000000147947 */ /* 0x000fec0003800000 */
.L_x_8:
[----:B------:R-:W-:Y:S01]  /*0940*/  LOP3.LUT R0, R3, 0x80000000, R0, 0x48, !PT ;  /* 0x8000000003007812 */ /* 0x000fe200078e4800 */
[----:B------:R-:W-:Y:S06]  /*0950*/  BRA `(.L_x_14) ;  /* 0x00000000000c7947 */ /* 0x000fec0003800000 */
.L_x_7:
[----:B------:R-:W0:Y:S01]  /*0960*/  MUFU.RSQ R0, -QNAN ;  /* 0xffc0000000007908 */ /* 0x000e220000001400 */
[----:B------:R-:W-:Y:S05]  /*0970*/  BRA `(.L_x_14) ;  /* 0x0000000000047947 */ /* 0x000fea0003800000 */
.L_x_6:
[----:B------:R-:W-:-:S07]  /*0980*/  FADD.FTZ R0, R0, R3 ;  /* 0x0000000300007221 */ /* 0x000fce0000010000 */
.L_x_14:
[----:B------:R-:W-:Y:S05]  /*0990*/  BSYNC.RECONVERGENT B1 ;  /* 0x0000000000017941 */ /* 0x000fea0003800200 */
.L_x_4:
[----:B------:R-:W-:-:S04]  /*09a0*/  IMAD.MOV.U32 R7, RZ, RZ, 0x0 ;  /* 0x00000000ff077424 */ /* 0x000fc800078e00ff */
[----:B0-----:R-:W-:Y:S05]  /*09b0*/  RET.REL.NODEC R6 `(_Z30_mgs_diff_render_foward_kerneljjPf) ;  /* 0xfffffff406907950 */ /* 0x001fea0003c3ffff */
.L_x_15:
[----:B------:R-:W-:-:S00]  /*09c0*/  BRA `(.L_x_15) ;  /* 0xfffffffc00fc7947 */ /* 0x000fc0000383ffff */
[----:B------:R-:W-:-:S00]  /*09d0*/  NOP ;  /* 0x0000000000007918 */ /* 0x000fc00000000000 */
        /* <DEDUP_REMOVED lines=10> */
.L_x_16:


//--------------------- .nv.shared.reserved.0     --------------------------
	.section	.nv.shared.reserved.0,"aw",@nobits
	.weak		__nv_reservedSMEM_offset_0_alias
	.size		__nv_reservedSMEM_offset_0_alias, 0, 64
	.other		__nv_reservedSMEM_offset_0_alias,@"STO_CUDA_RESERVED_SHARED STV_DEFAULT"
__nv_reservedSMEM_offset_0_alias:
	.zero		0
	.zero		64


//--------------------- .nv.constant0._Z30_mgs_diff_render_foward_kerneljjPf --------------------------
	.section	.nv.constant0._Z30_mgs_diff_render_foward_kerneljjPf,"a",@progbits
	.sectionflags	@""
	.align	4
.nv.constant0._Z30_mgs_diff_render_foward_kerneljjPf:
	.zero		912


//--------------------- SYMBOLS --------------------------

	.type		.nv.reservedSmem.offset0,@object
	.size		.nv.reservedSmem.offset0,0x4
